//
// Generated by NVIDIA NVVM Compiler
//
// Compiler Build ID: CL-36424714
// Cuda compilation tools, release 13.0, V13.0.88
// Based on NVVM 20.0.0
//

.version 9.0
.target sm_100
.address_size 64

	// .globl	_Z4loopPii

.visible .entry _Z4loopPii(
	.param .u64 .ptr .align 1 _Z4loopPii_param_0,
	.param .u32 _Z4loopPii_param_1
)
{
	.reg .b32 	%r<3>;
	.reg .b64 	%rd<3>;

	ld.param.u64 	%rd1, [_Z4loopPii_param_0];
	cvta.to.global.u64 	%rd2, %rd1;
	mov.b32 	%r1, 1;
	st.global.u32 	[%rd2], %r1;
	st.global.u32 	[%rd2+4], %r1;
	st.global.u32 	[%rd2+8], %r1;
	mov.b32 	%r2, 2;
	st.global.u32 	[%rd2+12], %r2;
	ret;

}


// ===== COMPILED SASS (sm_100) =====

	.target	sm_100

	.elftype	@"ET_EXEC"


//--------------------- .note.nv.tkinfo           --------------------------
	.section	.note.nv.tkinfo,"",@"SHT_NOTE"
	.sectionflags	@"SHF_NOTE_NV_TKINFO"
	.tkinfo
        /*0018*/ 	.word	0x00000002
        /*0030*/ 	.string	""
        /*0030*/ 	.string	"ptxas"
        /*0030*/ 	.string	"Cuda compilation tools, release 13.0, V13.0.88"
        /*0030*/ 	.string	"Build cuda_13.0.r13.0/compiler.36424714_0"
        /*0030*/ 	.string	"-arch sm_100 -m 64 "



//--------------------- .note.nv.cuinfo           --------------------------
	.section	.note.nv.cuinfo,"",@"SHT_NOTE"
	.sectionflags	@"SHF_NOTE_NV_CUINFO"
        /*0018*/ 	.short	0x0002
        /*001a*/ 	.short	0x0064
        /*001c*/ 	.short	0x0082
	.zero		2


//--------------------- .nv.info                  --------------------------
	.section	.nv.info,"",@"SHT_CUDA_INFO"
	.align	4


	//----- nvinfo : EIATTR_REGCOUNT
	.align		4
        /*0000*/ 	.byte	0x04, 0x2f
        /*0002*/ 	.short	(.L_1 - .L_0)
	.align		4
.L_0:
        /*0004*/ 	.word	index@(_Z4loopPii)
        /*0008*/ 	.word	0x0000000a


	//----- nvinfo : EIATTR_FRAME_SIZE
	.align		4
.L_1:
        /*000c*/ 	.byte	0x04, 0x11
        /*000e*/ 	.short	(.L_3 - .L_2)
	.align		4
.L_2:
        /*0010*/ 	.word	index@(_Z4loopPii)
        /*0014*/ 	.word	0x00000000


	//----- nvinfo : EIATTR_MIN_STACK_SIZE
	.align		4
.L_3:
        /*0018*/ 	.byte	0x04, 0x12
        /*001a*/ 	.short	(.L_5 - .L_4)
	.align		4
.L_4:
        /*001c*/ 	.word	index@(_Z4loopPii)
        /*0020*/ 	.word	0x00000000
.L_5:


//--------------------- .nv.compat                --------------------------
	.section	.nv.compat,"",@"SHT_CUDA_COMPAT_INFO"
	.align	4
        /*0000*/ 	.byte	0x02, 0x09, 0x00, 0x00, 0x02, 0x02, 0x01, 0x00, 0x02, 0x05, 0x05, 0x00, 0x03, 0x07, 0x01, 0x01
        /*0010*/ 	.byte	0x02, 0x03, 0x00, 0x00, 0x02, 0x06, 0x01, 0x00, 0x04, 0x0b, 0x08, 0x00, 0x09, 0x00, 0x00, 0x00
        /*0020*/ 	.byte	0x00, 0x00, 0x00, 0x00


//--------------------- .nv.info._Z4loopPii       --------------------------
	.section	.nv.info._Z4loopPii,"",@"SHT_CUDA_INFO"
	.sectionflags	@""
	.align	4


	//----- nvinfo : EIATTR_CUDA_API_VERSION
	.align		4
        /*0000*/ 	.byte	0x04, 0x37
        /*0002*/ 	.short	(.L_7 - .L_6)
.L_6:
        /*0004*/ 	.word	0x00000082


	//----- nvinfo : EIATTR_KPARAM_INFO
	.align		4
.L_7:
        /*0008*/ 	.byte	0x04, 0x17
        /*000a*/ 	.short	(.L_9 - .L_8)
.L_8:
        /*000c*/ 	.word	0x00000000
        /*0010*/ 	.short	0x0001
        /*0012*/ 	.short	0x0008
        /*0014*/ 	.byte	0x00, 0xf0, 0x11, 0x00


	//----- nvinfo : EIATTR_KPARAM_INFO
	.align		4
.L_9:
        /*0018*/ 	.byte	0x04, 0x17
        /*001a*/ 	.short	(.L_11 - .L_10)
.L_10:
        /*001c*/ 	.word	0x00000000
        /*0020*/ 	.short	0x0000
        /*0022*/ 	.short	0x0000
        /*0024*/ 	.byte	0x00, 0xf5, 0x21, 0x00


	//----- nvinfo : EIATTR_SPARSE_MMA_MASK
	.align		4
.L_11:
        /*0028*/ 	.byte	0x03, 0x50
        /*002a*/ 	.short	0x0000


	//----- nvinfo : EIATTR_MAXREG_COUNT
	.align		4
        /*002c*/ 	.byte	0x03, 0x1b
        /*002e*/ 	.short	0x00ff


	//----- nvinfo : EIATTR_MERCURY_ISA_VERSION
	.align		4
        /*0030*/ 	.byte	0x03, 0x5f
        /*0032*/ 	.short	0x0101


	//----- nvinfo : EIATTR_VRC_CTA_INIT_COUNT
	.align		4
        /*0034*/ 	.byte	0x02, 0x4a
	.zero		1
	.zero		1


	//----- nvinfo : EIATTR_EXIT_INSTR_OFFSETS
	.align		4
        /*0038*/ 	.byte	0x04, 0x1c
        /*003a*/ 	.short	(.L_13 - .L_12)


	//   ....[0]....
.L_12:
        /*003c*/ 	.word	0x00000090


	//----- nvinfo : EIATTR_CBANK_PARAM_SIZE
	.align		4
.L_13:
        /*0040*/ 	.byte	0x03, 0x19
        /*0042*/ 	.short	0x000c


	//----- nvinfo : EIATTR_PARAM_CBANK
	.align		4
        /*0044*/ 	.byte	0x04, 0x0a
        /*0046*/ 	.short	(.L_15 - .L_14)
	.align		4
.L_14:
        /*0048*/ 	.word	index@(.nv.constant0._Z4loopPii)
        /*004c*/ 	.short	0x0380
        /*004e*/ 	.short	0x000c


	//----- nvinfo : EIATTR_SW_WAR
	.align		4
.L_15:
        /*0050*/ 	.byte	0x04, 0x36
        /*0052*/ 	.short	(.L_17 - .L_16)
.L_16:
        /*0054*/ 	.word	0x00000008
.L_17:


//--------------------- .nv.callgraph             --------------------------
	.section	.nv.callgraph,"",@"SHT_CUDA_CALLGRAPH"
	.align	4
	.sectionentsize	8
	.align		4
        /*0000*/ 	.word	0x00000000
	.align		4
        /*0004*/ 	.word	0xffffffff
	.align		4
        /*0008*/ 	.word	0x00000000
	.align		4
        /*000c*/ 	.word	0xfffffffe
	.align		4
        /*0010*/ 	.word	0x00000000
	.align		4
        /*0014*/ 	.word	0xfffffffd
	.align		4
        /*0018*/ 	.word	0x00000000
	.align		4
        /*001c*/ 	.word	0xfffffffc


//--------------------- .text._Z4loopPii          --------------------------
	.section	.text._Z4loopPii,"ax",@progbits
	.align	128
        .global         _Z4loopPii
        .type           _Z4loopPii,@function
        .size           _Z4loopPii,(.L_x_1 - _Z4loopPii)
        .other          _Z4loopPii,@"STO_CUDA_ENTRY STV_DEFAULT"
_Z4loopPii:
.text._Z4loopPii:
[----:B------:R-:W-:Y:S08]  /*0000*/  LDC R1, c[0x0][0x37c] ;  /* 0x0000df00ff017b82 */ /* 0x000ff00000000800 */
[----:B------:R-:W0:Y:S01]  /*0010*/  LDC.64 R2, c[0x0][0x380] ;  /* 0x0000e000ff027b82 */ /* 0x000e220000000a00 */
[----:B------:R-:W0:Y:S01]  /*0020*/  LDCU.64 UR4, c[0x0][0x358] ;  /* 0x00006b00ff0477ac */ /* 0x000e220008000a00 */
[----:B------:R-:W-:Y:S01]  /*0030*/  HFMA2 R5, -RZ, RZ, 0, 5.9604644775390625e-08 ;  /* 0x00000001ff057431 */ /* 0x000fe200000001ff */
[----:B------:R-:W-:-:S04]  /*0040*/  MOV R7, 0x2 ;  /* 0x0000000200077802 */ /* 0x000fc80000000f00 */
[----:B0-----:R-:W-:Y:S04]  /*0050*/  STG.E desc[UR4][R2.64], R5 ;  /* 0x0000000502007986 */ /* 0x001fe8000c101904 */
[----:B------:R-:W-:Y:S04]  /*0060*/  STG.E desc[UR4][R2.64+0x4], R5 ;  /* 0x0000040502007986 */ /* 0x000fe8000c101904 */
[----:B------:R-:W-:Y:S04]  /*0070*/  STG.E desc[UR4][R2.64+0x8], R5 ;  /* 0x0000080502007986 */ /* 0x000fe8000c101904 */
[----:B------:R-:W-:Y:S01]  /*0080*/  STG.E desc[UR4][R2.64+0xc], R7 ;  /* 0x00000c0702007986 */ /* 0x000fe2000c101904 */
[----:B------:R-:W-:Y:S05]  /*0090*/  EXIT ;  /* 0x000000000000794d */ /* 0x000fea0003800000 */
.L_x_0:
[----:B------:R-:W-:-:S00]  /*00a0*/  BRA `(.L_x_0) ;  /* 0xfffffffc00fc7947 */ /* 0x000fc0000383ffff */
[----:B------:R-:W-:-:S00]  /*00b0*/  NOP ;  /* 0x0000000000007918 */ /* 0x000fc00000000000 */
        /* <DEDUP_REMOVED lines=12> */
.L_x_1:


//--------------------- .nv.shared.reserved.0     --------------------------
	.section	.nv.shared.reserved.0,"aw",@nobits
	.weak		__nv_reservedSMEM_offset_0_alias
	.size		__nv_reservedSMEM_offset_0_alias, 0, 64
	.other		__nv_reservedSMEM_offset_0_alias,@"STO_CUDA_RESERVED_SHARED STV_DEFAULT"
__nv_reservedSMEM_offset_0_alias:
	.zero		0
	.zero		64


//--------------------- .nv.constant0._Z4loopPii  --------------------------
	.section	.nv.constant0._Z4loopPii,"a",@progbits
	.sectionflags	@""
	.align	4
.nv.constant0._Z4loopPii:
	.zero		908


//--------------------- SYMBOLS --------------------------

	.type		.nv.reservedSmem.offset0,@object
	.size		.nv.reservedSmem.offset0,0x4
